	.headerflags	@"EF_CUDA_TEXMODE_UNIFIED EF_CUDA_64BIT_ADDRESS EF_CUDA_ACCELERATORS EF_CUDA_SM90 EF_CUDA_VIRTUAL_SM(EF_CUDA_SM90)"
	.elftype	@"ET_EXEC"


//--------------------- .nv.info                  --------------------------
	.section	.nv.info,"",@"SHT_CUDA_INFO"
	.align	4


	//----- nvinfo : EIATTR_REGCOUNT
	.align		4
        /*0000*/ 	.byte	0x04, 0x2f
        /*0002*/ 	.short	(.L_3 - .L_2)
	.align		4
.L_2:
        /*0004*/ 	.word	index@(triton_poi_fused__native_batch_norm_legit_no_training_relu_23)
        /*0008*/ 	.word	0x00000011


	//----- nvinfo : EIATTR_MIN_STACK_SIZE
	.align		4
.L_3:
        /*000c*/ 	.byte	0x04, 0x12
        /*000e*/ 	.short	(.L_5 - .L_4)
	.align		4
.L_4:
        /*0010*/ 	.word	index@(triton_poi_fused__native_batch_norm_legit_no_training_relu_23)
        /*0014*/ 	.word	0x00000000


	//----- nvinfo : EIATTR_FRAME_SIZE
	.align		4
.L_5:
        /*0018*/ 	.byte	0x04, 0x11
        /*001a*/ 	.short	(.L_7 - .L_6)
	.align		4
.L_6:
        /*001c*/ 	.word	index@(triton_poi_fused__native_batch_norm_legit_no_training_relu_23)
        /*0020*/ 	.word	0x00000000


	//----- nvinfo : EIATTR_MIN_STACK_SIZE
	.align		4
.L_7:
        /*0024*/ 	.byte	0x04, 0x12
        /*0026*/ 	.short	(.L_9 - .L_8)
	.align		4
.L_8:
        /*0028*/ 	.word	index@(triton_poi_fused__native_batch_norm_legit_no_training_relu_23)
        /*002c*/ 	.word	0x00000000
.L_9:


//--------------------- .nv.info.triton_poi_fused__native_batch_norm_legit_no_training_relu_23 --------------------------
	.section	.nv.info.triton_poi_fused__native_batch_norm_legit_no_training_relu_23,"",@"SHT_CUDA_INFO"
	.sectionflags	@""
	.align	4


	//----- nvinfo : EIATTR_CUDA_API_VERSION
	.align		4
        /*0000*/ 	.byte	0x04, 0x37
        /*0002*/ 	.short	(.L_11 - .L_10)
.L_10:
        /*0004*/ 	.word	0x0000007c


	//----- nvinfo : EIATTR_KPARAM_INFO
	.align		4
.L_11:
        /*0008*/ 	.byte	0x04, 0x17
        /*000a*/ 	.short	(.L_13 - .L_12)
.L_12:
        /*000c*/ 	.word	0x00000000
        /*0010*/ 	.short	0x0006
        /*0012*/ 	.short	0x0030
        /*0014*/ 	.byte	0x00, 0xf0, 0x11, 0x00


	//----- nvinfo : EIATTR_KPARAM_INFO
	.align		4
.L_13:
        /*0018*/ 	.byte	0x04, 0x17
        /*001a*/ 	.short	(.L_15 - .L_14)
.L_14:
        /*001c*/ 	.word	0x00000000
        /*0020*/ 	.short	0x0005
        /*0022*/ 	.short	0x0028
        /*0024*/ 	.byte	0x00, 0xf4, 0x21, 0x00


	//----- nvinfo : EIATTR_KPARAM_INFO
	.align		4
.L_15:
        /*0028*/ 	.byte	0x04, 0x17
        /*002a*/ 	.short	(.L_17 - .L_16)
.L_16:
        /*002c*/ 	.word	0x00000000
        /*0030*/ 	.short	0x0004
        /*0032*/ 	.short	0x0020
        /*0034*/ 	.byte	0x00, 0xf4, 0x21, 0x00


	//----- nvinfo : EIATTR_KPARAM_INFO
	.align		4
.L_17:
        /*0038*/ 	.byte	0x04, 0x17
        /*003a*/ 	.short	(.L_19 - .L_18)
.L_18:
        /*003c*/ 	.word	0x00000000
        /*0040*/ 	.short	0x0003
        /*0042*/ 	.short	0x0018
        /*0044*/ 	.byte	0x00, 0xf4, 0x21, 0x00


	//----- nvinfo : EIATTR_KPARAM_INFO
	.align		4
.L_19:
        /*0048*/ 	.byte	0x04, 0x17
        /*004a*/ 	.short	(.L_21 - .L_20)
.L_20:
        /*004c*/ 	.word	0x00000000
        /*0050*/ 	.short	0x0002
        /*0052*/ 	.short	0x0010
        /*0054*/ 	.byte	0x00, 0xf4, 0x21, 0x00


	//----- nvinfo : EIATTR_KPARAM_INFO
	.align		4
.L_21:
        /*0058*/ 	.byte	0x04, 0x17
        /*005a*/ 	.short	(.L_23 - .L_22)
.L_22:
        /*005c*/ 	.word	0x00000000
        /*0060*/ 	.short	0x0001
        /*0062*/ 	.short	0x0008
        /*0064*/ 	.byte	0x00, 0xf4, 0x21, 0x00


	//----- nvinfo : EIATTR_KPARAM_INFO
	.align		4
.L_23:
        /*0068*/ 	.byte	0x04, 0x17
        /*006a*/ 	.short	(.L_25 - .L_24)
.L_24:
        /*006c*/ 	.word	0x00000000
        /*0070*/ 	.short	0x0000
        /*0072*/ 	.short	0x0000
        /*0074*/ 	.byte	0x00, 0xf4, 0x21, 0x00


	//----- nvinfo : EIATTR_SPARSE_MMA_MASK
	.align		4
.L_25:
        /*0078*/ 	.byte	0x03, 0x50
        /*007a*/ 	.short	0x0000


	//----- nvinfo : EIATTR_MAXREG_COUNT
	.align		4
        /*007c*/ 	.byte	0x03, 0x1b
        /*007e*/ 	.short	0x00ff


	//----- nvinfo : EIATTR_EXIT_INSTR_OFFSETS
	.align		4
        /*0080*/ 	.byte	0x04, 0x1c
        /*0082*/ 	.short	(.L_27 - .L_26)


	//   ....[0]....
.L_26:
        /*0084*/ 	.word	0x00000360


	//----- nvinfo : EIATTR_REQNTID
	.align		4
.L_27:
        /*0088*/ 	.byte	0x04, 0x10
        /*008a*/ 	.short	(.L_29 - .L_28)
.L_28:
        /*008c*/ 	.word	0x00000080
        /*0090*/ 	.word	0x00000001
        /*0094*/ 	.word	0x00000001


	//----- nvinfo : EIATTR_CBANK_PARAM_SIZE
	.align		4
.L_29:
        /*0098*/ 	.byte	0x03, 0x19
        /*009a*/ 	.short	0x0034


	//----- nvinfo : EIATTR_PARAM_CBANK
	.align		4
        /*009c*/ 	.byte	0x04, 0x0a
        /*009e*/ 	.short	(.L_31 - .L_30)
	.align		4
.L_30:
        /*00a0*/ 	.word	index@(.nv.constant0.triton_poi_fused__native_batch_norm_legit_no_training_relu_23)
        /*00a4*/ 	.short	0x0210
        /*00a6*/ 	.short	0x0034


	//----- nvinfo : EIATTR_SW_WAR
	.align		4
.L_31:
        /*00a8*/ 	.byte	0x04, 0x36
        /*00aa*/ 	.short	(.L_33 - .L_32)
.L_32:
        /*00ac*/ 	.word	0x00000008
.L_33:


//--------------------- .nv.callgraph             --------------------------
	.section	.nv.callgraph,"",@"SHT_CUDA_CALLGRAPH"
	.align	4
	.sectionentsize	8
	.align		4
        /*0000*/ 	.word	0x00000000
	.align		4
        /*0004*/ 	.word	0xffffffff
	.align		4
        /*0008*/ 	.word	0x00000000
	.align		4
        /*000c*/ 	.word	0xfffffffe
	.align		4
        /*0010*/ 	.word	0x00000000
	.align		4
        /*0014*/ 	.word	0xfffffffd
	.align		4
        /*0018*/ 	.word	0x00000000
	.align		4
        /*001c*/ 	.word	0xfffffffc


//--------------------- .nv.constant4             --------------------------
	.section	.nv.constant4,"a",@progbits
	.align	8
	.align		8
.nv.constant4:
        /*0000*/ 	.dword	_$_str
	.align		8
        /*0008*/ 	.dword	_$_str_$_2


//--------------------- .text.triton_poi_fused__native_batch_norm_legit_no_training_relu_23 --------------------------
	.section	.text.triton_poi_fused__native_batch_norm_legit_no_training_relu_23,"ax",@progbits
	.align	128
        .global         triton_poi_fused__native_batch_norm_legit_no_training_relu_23
        .type           triton_poi_fused__native_batch_norm_legit_no_training_relu_23,@function
        .size           triton_poi_fused__native_batch_norm_legit_no_training_relu_23,(.L_x_1 - triton_poi_fused__native_batch_norm_legit_no_training_relu_23)
        .other          triton_poi_fused__native_batch_norm_legit_no_training_relu_23,@"STO_CUDA_ENTRY STV_DEFAULT"
triton_poi_fused__native_batch_norm_legit_no_training_relu_23:
.text.triton_poi_fused__native_batch_norm_legit_no_training_relu_23:
[----:B------:R-:W-:Y:S01]  /*0000*/  LDC R1, c[0x0][0x28] ;  /* 0x00000a00ff017b82 */ /* 0x000fe20000000800 */
[----:B------:R-:W1:Y:S07]  /*0010*/  S2R R0, SR_TID.X ;  /* 0x0000000000007919 */ /* 0x000e6e0000002100 */
[----:B------:R-:W2:Y:S01]  /*0020*/  LDC.64 R6, c[0x0][0x220] ;  /* 0x00008800ff067b82 */ /* 0x000ea20000000a00 */
[----:B------:R-:W-:Y:S01]  /*0030*/  ULDC.64 UR4, c[0x0][0x208] ;  /* 0x0000820000047ab9 */ /* 0x000fe20000000a00 */
[----:B------:R-:W3:Y:S06]  /*0040*/  S2R R5, SR_CTAID.X ;  /* 0x0000000000057919 */ /* 0x000eec0000002500 */
[----:B------:R-:W4:Y:S08]  /*0050*/  LDC.64 R8, c[0x0][0x228] ;  /* 0x00008a00ff087b82 */ /* 0x000f300000000a00 */
[----:B------:R-:W5:Y:S01]  /*0060*/  LDC.64 R10, c[0x0][0x230] ;  /* 0x00008c00ff0a7b82 */ /* 0x000f620000000a00 */
[----:B-1----:R-:W-:-:S02]  /*0070*/  SHF.L.U32 R0, R0, 0x1, RZ ;  /* 0x0000000100007819 */ /* 0x002fc400000006ff */
[----:B---3--:R-:W-:Y:S02]  /*0080*/  SHF.R.S32.HI R3, RZ, 0x17, R5 ;  /* 0x00000017ff037819 */ /* 0x008fe40000011405 */
[----:B------:R-:W-:Y:S02]  /*0090*/  LOP3.LUT R0, R0, 0xfe, RZ, 0xc0, !PT ;  /* 0x000000fe00007812 */ /* 0x000fe400078ec0ff */
[----:B------:R-:W-:Y:S02]  /*00a0*/  SGXT R3, R3, 0x1 ;  /* 0x000000010303781a */ /* 0x000fe40000000200 */
[----:B------:R-:W-:Y:S02]  /*00b0*/  LEA R0, R5, R0, 0x8 ;  /* 0x0000000005007211 */ /* 0x000fe400078e40ff */
[----:B------:R-:W1:Y:S02]  /*00c0*/  LDC.64 R4, c[0x0][0x218] ;  /* 0x00008600ff047b82 */ /* 0x000e640000000a00 */
[----:B------:R-:W-:-:S04]  /*00d0*/  LEA.HI R3, R3, R0, RZ, 0x2 ;  /* 0x0000000003037211 */ /* 0x000fc800078f10ff */
[--C-:B------:R-:W-:Y:S02]  /*00e0*/  SHF.R.S32.HI R2, RZ, 0x2, R3.reuse ;  /* 0x00000002ff027819 */ /* 0x100fe40000011403 */
[----:B------:R-:W-:-:S04]  /*00f0*/  SHF.R.S32.HI R3, RZ, 0x1f, R3 ;  /* 0x0000001fff037819 */ /* 0x000fc80000011403 */
[----:B------:R-:W-:-:S04]  /*0100*/  LEA.HI R3, R3, R2, RZ, 0x9 ;  /* 0x0000000203037211 */ /* 0x000fc800078f48ff */
[----:B------:R-:W-:-:S04]  /*0110*/  LOP3.LUT R3, R3, 0xfffffe00, RZ, 0xc0, !PT ;  /* 0xfffffe0003037812 */ /* 0x000fc800078ec0ff */
[----:B------:R-:W-:Y:S02]  /*0120*/  IADD3 R13, R2, -R3, RZ ;  /* 0x80000003020d7210 */ /* 0x000fe40007ffe0ff */
[----:B------:R-:W3:Y:S03]  /*0130*/  LDC.64 R2, c[0x0][0x210] ;  /* 0x00008400ff027b82 */ /* 0x000ee60000000a00 */
[----:B--2---:R-:W-:-:S06]  /*0140*/  IMAD.WIDE R6, R13, 0x4, R6 ;  /* 0x000000040d067825 */ /* 0x004fcc00078e0206 */
[----:B------:R-:W2:Y:S01]  /*0150*/  LDG.E.EL R6, desc[UR4][R6.64] ;  /* 0x0000000406067981 */ /* 0x000ea2000c2e1900 */
[----:B-1----:R-:W-:-:S05]  /*0160*/  IMAD.WIDE R4, R13, 0x4, R4 ;  /* 0x000000040d047825 */ /* 0x002fca00078e0204 */
[----:B------:R1:W2:Y:S01]  /*0170*/  LDG.E.EL R12, desc[UR4][R4.64] ;  /* 0x00000004040c7981 */ /* 0x0002a2000c2e1900 */
[----:B---3--:R-:W-:Y:S01]  /*0180*/  IMAD.WIDE R2, R0, 0x4, R2 ;  /* 0x0000000400027825 */ /* 0x008fe200078e0202 */
[----:B------:R-:W-:Y:S01]  /*0190*/  HFMA2.MMA R14, -RZ, RZ, 1.625, 0 ;  /* 0x3e800000ff0e7435 */ /* 0x000fe200000001ff */
[----:B-1----:R-:W1:Y:S04]  /*01a0*/  LDC.64 R4, c[0x0][0x238] ;  /* 0x00008e00ff047b82 */ /* 0x002e680000000a00 */
[----:B------:R-:W3:Y:S01]  /*01b0*/  LDG.E.64 R2, desc[UR4][R2.64] ;  /* 0x0000000402027981 */ /* 0x000ee2000c1e1b00 */
[----:B----4-:R-:W-:-:S04]  /*01c0*/  IMAD.WIDE R8, R13, 0x4, R8 ;  /* 0x000000040d087825 */ /* 0x010fc800078e0208 */
[----:B-----5:R-:W-:Y:S02]  /*01d0*/  IMAD.WIDE R10, R13, 0x4, R10 ;  /* 0x000000040d0a7825 */ /* 0x020fe400078e020a */
[----:B------:R-:W4:Y:S04]  /*01e0*/  LDG.E.EL R8, desc[UR4][R8.64] ;  /* 0x0000000408087981 */ /* 0x000f28000c2e1900 */
[----:B------:R-:W4:Y:S01]  /*01f0*/  LDG.E.EL R11, desc[UR4][R10.64] ;  /* 0x000000040a0b7981 */ /* 0x000f22000c2e1900 */
[----:B-1----:R-:W-:-:S04]  /*0200*/  IMAD.WIDE R4, R0, 0x4, R4 ;  /* 0x0000000400047825 */ /* 0x002fc800078e0204 */
[----:B--2---:R-:W-:-:S04]  /*0210*/  FADD R6, R6, 9.9999997473787516356e-06 ;  /* 0x3727c5ac06067421 */ /* 0x004fc80000000000 */
[----:B------:R-:W1:Y:S02]  /*0220*/  MUFU.SQRT R7, R6 ;  /* 0x0000000600077308 */ /* 0x000e640000002000 */
[C---:B-1----:R-:W-:Y:S02]  /*0230*/  FSETP.GT.AND P0, PT, R7.reuse, 8.50705917302346158658e+37, PT ;  /* 0x7e8000000700780b */ /* 0x042fe40003f04000 */
[----:B------:R-:W-:-:S11]  /*0240*/  FSETP.GEU.AND P1, PT, R7, 1.175494350822287508e-38, PT ;  /* 0x008000000700780b */ /* 0x000fd60003f2e000 */
[----:B------:R-:W-:-:S04]  /*0250*/  @P0 FMUL R7, R7, 0.25 ;  /* 0x3e80000007070820 */ /* 0x000fc80000400000 */
[----:B------:R-:W-:-:S06]  /*0260*/  @!P1 FMUL R7, R7, 16777216 ;  /* 0x4b80000007079820 */ /* 0x000fcc0000400000 */
[----:B------:R-:W1:Y:S01]  /*0270*/  MUFU.RCP R7, R7 ;  /* 0x0000000700077308 */ /* 0x000e620000001000 */
[----:B------:R-:W-:Y:S01]  /*0280*/  FSEL R14, R14, 1, P0 ;  /* 0x3f8000000e0e7808 */ /* 0x000fe20000000000 */
[----:B---3--:R-:W-:-:S04]  /*0290*/  FADD R2, R2, -R12 ;  /* 0x8000000c02027221 */ /* 0x008fc80000000000 */
[----:B------:R-:W-:Y:S01]  /*02a0*/  @!P1 FMUL R14, R14, 16777216 ;  /* 0x4b8000000e0e9820 */ /* 0x000fe20000400000 */
[----:B------:R-:W-:-:S03]  /*02b0*/  FADD R3, R3, -R12 ;  /* 0x8000000c03037221 */ /* 0x000fc60000000000 */
[----:B-1----:R-:W-:-:S04]  /*02c0*/  FMUL R14, R7, R14 ;  /* 0x0000000e070e7220 */ /* 0x002fc80000400000 */
[-C--:B------:R-:W-:Y:S01]  /*02d0*/  FMUL R2, R2, R14.reuse ;  /* 0x0000000e02027220 */ /* 0x080fe20000400000 */
[----:B------:R-:W-:-:S03]  /*02e0*/  FMUL R14, R3, R14 ;  /* 0x0000000e030e7220 */ /* 0x000fc60000400000 */
[C-C-:B----4-:R-:W-:Y:S01]  /*02f0*/  FFMA R2, R8.reuse, R2, R11.reuse ;  /* 0x0000000208027223 */ /* 0x150fe2000000000b */
[----:B------:R-:W-:-:S04]  /*0300*/  FFMA R14, R8, R14, R11 ;  /* 0x0000000e080e7223 */ /* 0x000fc8000000000b */
[----:B------:R-:W-:Y:S02]  /*0310*/  FSETP.GEU.AND P0, PT, R2, RZ, PT ;  /* 0x000000ff0200720b */ /* 0x000fe40003f0e000 */
[----:B------:R-:W-:Y:S02]  /*0320*/  FSETP.GEU.AND P1, PT, R14, RZ, PT ;  /* 0x000000ff0e00720b */ /* 0x000fe40003f2e000 */
[----:B------:R-:W-:Y:S02]  /*0330*/  FSEL R2, R2, RZ, P0 ;  /* 0x000000ff02027208 */ /* 0x000fe40000000000 */
[----:B------:R-:W-:-:S05]  /*0340*/  FSEL R3, R14, RZ, P1 ;  /* 0x000000ff0e037208 */ /* 0x000fca0000800000 */
[----:B------:R-:W-:Y:S01]  /*0350*/  STG.E.64 desc[UR4][R4.64], R2 ;  /* 0x0000000204007986 */ /* 0x000fe2000c101b04 */
[----:B------:R-:W-:Y:S05]  /*0360*/  EXIT ;  /* 0x000000000000794d */ /* 0x000fea0003800000 */
.L_x_0:
[----:B------:R-:W-:-:S00]  /*0370*/  BRA `(.L_x_0) ;  /* 0xfffffffc00fc7947 */ /* 0x000fc0000383ffff */
[----:B------:R-:W-:-:S00]  /*0380*/  NOP ;  /* 0x0000000000007918 */ /* 0x000fc00000000000 */
[----:B------:R-:W-:-:S00]  /*0390*/  NOP ;  /* 0x0000000000007918 */ /* 0x000fc00000000000 */
[----:B------:R-:W-:-:S00]  /*03a0*/  NOP ;  /* 0x0000000000007918 */ /* 0x000fc00000000000 */
[----:B------:R-:W-:-:S00]  /*03b0*/  NOP ;  /* 0x0000000000007918 */ /* 0x000fc00000000000 */
[----:B------:R-:W-:-:S00]  /*03c0*/  NOP ;  /* 0x0000000000007918 */ /* 0x000fc00000000000 */
[----:B------:R-:W-:-:S00]  /*03d0*/  NOP ;  /* 0x0000000000007918 */ /* 0x000fc00000000000 */
[----:B------:R-:W-:-:S00]  /*03e0*/  NOP ;  /* 0x0000000000007918 */ /* 0x000fc00000000000 */
[----:B------:R-:W-:-:S00]  /*03f0*/  NOP ;  /* 0x0000000000007918 */ /* 0x000fc00000000000 */
.L_x_1:


//--------------------- .nv.global.init           --------------------------
	.section	.nv.global.init,"aw",@progbits
.nv.global.init:
	.type		_$_str,@object
	.size		_$_str,(_$_str_$_2 - _$_str)
_$_str:
        /*0000*/ 	.byte	0x5f, 0x5f, 0x43, 0x55, 0x44, 0x41, 0x5f, 0x46, 0x54, 0x5a, 0x00
	.type		_$_str_$_2,@object
	.size		_$_str_$_2,(.L_1 - _$_str_$_2)
_$_str_$_2:
        /*000b*/ 	.byte	0x5f, 0x5f, 0x43, 0x55, 0x44, 0x41, 0x5f, 0x50, 0x52, 0x45, 0x43, 0x5f, 0x53, 0x51, 0x52, 0x54
        /*001b*/ 	.byte	0x00
.L_1:


//--------------------- .nv.constant0.triton_poi_fused__native_batch_norm_legit_no_training_relu_23 --------------------------
	.section	.nv.constant0.triton_poi_fused__native_batch_norm_legit_no_training_relu_23,"a",@progbits
	.sectionflags	@""
	.align	4
.nv.constant0.triton_poi_fused__native_batch_norm_legit_no_training_relu_23:
	.zero		580
